	.headerflags	@"EF_CUDA_TEXMODE_UNIFIED EF_CUDA_64BIT_ADDRESS EF_CUDA_ACCELERATORS EF_CUDA_SM90 EF_CUDA_VIRTUAL_SM(EF_CUDA_SM90)"
	.elftype	@"ET_EXEC"


//--------------------- .nv.info                  --------------------------
	.section	.nv.info,"",@"SHT_CUDA_INFO"
	.align	4


	//----- nvinfo : EIATTR_REGCOUNT
	.align		4
        /*0000*/ 	.byte	0x04, 0x2f
        /*0002*/ 	.short	(.L_3 - .L_2)
	.align		4
.L_2:
        /*0004*/ 	.word	index@(triton_poi_fused__native_batch_norm_legit_no_training_cat_relu_56)
        /*0008*/ 	.word	0x00000017


	//----- nvinfo : EIATTR_MIN_STACK_SIZE
	.align		4
.L_3:
        /*000c*/ 	.byte	0x04, 0x12
        /*000e*/ 	.short	(.L_5 - .L_4)
	.align		4
.L_4:
        /*0010*/ 	.word	index@(triton_poi_fused__native_batch_norm_legit_no_training_cat_relu_56)
        /*0014*/ 	.word	0x00000000


	//----- nvinfo : EIATTR_FRAME_SIZE
	.align		4
.L_5:
        /*0018*/ 	.byte	0x04, 0x11
        /*001a*/ 	.short	(.L_7 - .L_6)
	.align		4
.L_6:
        /*001c*/ 	.word	index@(triton_poi_fused__native_batch_norm_legit_no_training_cat_relu_56)
        /*0020*/ 	.word	0x00000000


	//----- nvinfo : EIATTR_MIN_STACK_SIZE
	.align		4
.L_7:
        /*0024*/ 	.byte	0x04, 0x12
        /*0026*/ 	.short	(.L_9 - .L_8)
	.align		4
.L_8:
        /*0028*/ 	.word	index@(triton_poi_fused__native_batch_norm_legit_no_training_cat_relu_56)
        /*002c*/ 	.word	0x00000000
.L_9:


//--------------------- .nv.info.triton_poi_fused__native_batch_norm_legit_no_training_cat_relu_56 --------------------------
	.section	.nv.info.triton_poi_fused__native_batch_norm_legit_no_training_cat_relu_56,"",@"SHT_CUDA_INFO"
	.sectionflags	@""
	.align	4


	//----- nvinfo : EIATTR_CUDA_API_VERSION
	.align		4
        /*0000*/ 	.byte	0x04, 0x37
        /*0002*/ 	.short	(.L_11 - .L_10)
.L_10:
        /*0004*/ 	.word	0x0000007c


	//----- nvinfo : EIATTR_KPARAM_INFO
	.align		4
.L_11:
        /*0008*/ 	.byte	0x04, 0x17
        /*000a*/ 	.short	(.L_13 - .L_12)
.L_12:
        /*000c*/ 	.word	0x00000000
        /*0010*/ 	.short	0x0008
        /*0012*/ 	.short	0x0040
        /*0014*/ 	.byte	0x00, 0xf0, 0x11, 0x00


	//----- nvinfo : EIATTR_KPARAM_INFO
	.align		4
.L_13:
        /*0018*/ 	.byte	0x04, 0x17
        /*001a*/ 	.short	(.L_15 - .L_14)
.L_14:
        /*001c*/ 	.word	0x00000000
        /*0020*/ 	.short	0x0007
        /*0022*/ 	.short	0x0038
        /*0024*/ 	.byte	0x00, 0xf4, 0x21, 0x00


	//----- nvinfo : EIATTR_KPARAM_INFO
	.align		4
.L_15:
        /*0028*/ 	.byte	0x04, 0x17
        /*002a*/ 	.short	(.L_17 - .L_16)
.L_16:
        /*002c*/ 	.word	0x00000000
        /*0030*/ 	.short	0x0006
        /*0032*/ 	.short	0x0030
        /*0034*/ 	.byte	0x00, 0xf4, 0x21, 0x00


	//----- nvinfo : EIATTR_KPARAM_INFO
	.align		4
.L_17:
        /*0038*/ 	.byte	0x04, 0x17
        /*003a*/ 	.short	(.L_19 - .L_18)
.L_18:
        /*003c*/ 	.word	0x00000000
        /*0040*/ 	.short	0x0005
        /*0042*/ 	.short	0x0028
        /*0044*/ 	.byte	0x00, 0xf4, 0x21, 0x00


	//----- nvinfo : EIATTR_KPARAM_INFO
	.align		4
.L_19:
        /*0048*/ 	.byte	0x04, 0x17
        /*004a*/ 	.short	(.L_21 - .L_20)
.L_20:
        /*004c*/ 	.word	0x00000000
        /*0050*/ 	.short	0x0004
        /*0052*/ 	.short	0x0020
        /*0054*/ 	.byte	0x00, 0xf4, 0x21, 0x00


	//----- nvinfo : EIATTR_KPARAM_INFO
	.align		4
.L_21:
        /*0058*/ 	.byte	0x04, 0x17
        /*005a*/ 	.short	(.L_23 - .L_22)
.L_22:
        /*005c*/ 	.word	0x00000000
        /*0060*/ 	.short	0x0003
        /*0062*/ 	.short	0x0018
        /*0064*/ 	.byte	0x00, 0xf4, 0x21, 0x00


	//----- nvinfo : EIATTR_KPARAM_INFO
	.align		4
.L_23:
        /*0068*/ 	.byte	0x04, 0x17
        /*006a*/ 	.short	(.L_25 - .L_24)
.L_24:
        /*006c*/ 	.word	0x00000000
        /*0070*/ 	.short	0x0002
        /*0072*/ 	.short	0x0010
        /*0074*/ 	.byte	0x00, 0xf4, 0x21, 0x00


	//----- nvinfo : EIATTR_KPARAM_INFO
	.align		4
.L_25:
        /*0078*/ 	.byte	0x04, 0x17
        /*007a*/ 	.short	(.L_27 - .L_26)
.L_26:
        /*007c*/ 	.word	0x00000000
        /*0080*/ 	.short	0x0001
        /*0082*/ 	.short	0x0008
        /*0084*/ 	.byte	0x00, 0xf4, 0x21, 0x00


	//----- nvinfo : EIATTR_KPARAM_INFO
	.align		4
.L_27:
        /*0088*/ 	.byte	0x04, 0x17
        /*008a*/ 	.short	(.L_29 - .L_28)
.L_28:
        /*008c*/ 	.word	0x00000000
        /*0090*/ 	.short	0x0000
        /*0092*/ 	.short	0x0000
        /*0094*/ 	.byte	0x00, 0xf4, 0x21, 0x00


	//----- nvinfo : EIATTR_SPARSE_MMA_MASK
	.align		4
.L_29:
        /*0098*/ 	.byte	0x03, 0x50
        /*009a*/ 	.short	0x0000


	//----- nvinfo : EIATTR_MAXREG_COUNT
	.align		4
        /*009c*/ 	.byte	0x03, 0x1b
        /*009e*/ 	.short	0x00ff


	//----- nvinfo : EIATTR_EXIT_INSTR_OFFSETS
	.align		4
        /*00a0*/ 	.byte	0x04, 0x1c
        /*00a2*/ 	.short	(.L_31 - .L_30)


	//   ....[0]....
.L_30:
        /*00a4*/ 	.word	0x000004d0


	//   ....[1]....
        /*00a8*/ 	.word	0x000004f0


	//----- nvinfo : EIATTR_REQNTID
	.align		4
.L_31:
        /*00ac*/ 	.byte	0x04, 0x10
        /*00ae*/ 	.short	(.L_33 - .L_32)
.L_32:
        /*00b0*/ 	.word	0x00000080
        /*00b4*/ 	.word	0x00000001
        /*00b8*/ 	.word	0x00000001


	//----- nvinfo : EIATTR_CBANK_PARAM_SIZE
	.align		4
.L_33:
        /*00bc*/ 	.byte	0x03, 0x19
        /*00be*/ 	.short	0x0044


	//----- nvinfo : EIATTR_PARAM_CBANK
	.align		4
        /*00c0*/ 	.byte	0x04, 0x0a
        /*00c2*/ 	.short	(.L_35 - .L_34)
	.align		4
.L_34:
        /*00c4*/ 	.word	index@(.nv.constant0.triton_poi_fused__native_batch_norm_legit_no_training_cat_relu_56)
        /*00c8*/ 	.short	0x0210
        /*00ca*/ 	.short	0x0044


	//----- nvinfo : EIATTR_SW_WAR
	.align		4
.L_35:
        /*00cc*/ 	.byte	0x04, 0x36
        /*00ce*/ 	.short	(.L_37 - .L_36)
.L_36:
        /*00d0*/ 	.word	0x00000008
.L_37:


//--------------------- .nv.callgraph             --------------------------
	.section	.nv.callgraph,"",@"SHT_CUDA_CALLGRAPH"
	.align	4
	.sectionentsize	8
	.align		4
        /*0000*/ 	.word	0x00000000
	.align		4
        /*0004*/ 	.word	0xffffffff
	.align		4
        /*0008*/ 	.word	0x00000000
	.align		4
        /*000c*/ 	.word	0xfffffffe
	.align		4
        /*0010*/ 	.word	0x00000000
	.align		4
        /*0014*/ 	.word	0xfffffffd
	.align		4
        /*0018*/ 	.word	0x00000000
	.align		4
        /*001c*/ 	.word	0xfffffffc


//--------------------- .nv.constant4             --------------------------
	.section	.nv.constant4,"a",@progbits
	.align	8
	.align		8
.nv.constant4:
        /*0000*/ 	.dword	_$_str
	.align		8
        /*0008*/ 	.dword	_$_str_$_2


//--------------------- .text.triton_poi_fused__native_batch_norm_legit_no_training_cat_relu_56 --------------------------
	.section	.text.triton_poi_fused__native_batch_norm_legit_no_training_cat_relu_56,"ax",@progbits
	.align	128
        .global         triton_poi_fused__native_batch_norm_legit_no_training_cat_relu_56
        .type           triton_poi_fused__native_batch_norm_legit_no_training_cat_relu_56,@function
        .size           triton_poi_fused__native_batch_norm_legit_no_training_cat_relu_56,(.L_x_1 - triton_poi_fused__native_batch_norm_legit_no_training_cat_relu_56)
        .other          triton_poi_fused__native_batch_norm_legit_no_training_cat_relu_56,@"STO_CUDA_ENTRY STV_DEFAULT"
triton_poi_fused__native_batch_norm_legit_no_training_cat_relu_56:
.text.triton_poi_fused__native_batch_norm_legit_no_training_cat_relu_56:
[----:B------:R-:W0:Y:S01]  /*0000*/  LDC R1, c[0x0][0x28] ;  /* 0x00000a00ff017b82 */ /* 0x000e220000000800 */
[----:B------:R-:W1:Y:S07]  /*0010*/  S2R R0, SR_TID.X ;  /* 0x0000000000007919 */ /* 0x000e6e0000002100 */
[----:B------:R-:W2:Y:S01]  /*0020*/  LDC.64 R12, c[0x0][0x228] ;  /* 0x00008a00ff0c7b82 */ /* 0x000ea20000000a00 */
[----:B------:R-:W-:Y:S01]  /*0030*/  ULDC.64 UR4, c[0x0][0x208] ;  /* 0x0000820000047ab9 */ /* 0x000fe20000000a00 */
[----:B------:R-:W-:Y:S01]  /*0040*/  ULDC.64 UR6, c[0x0][0x218] ;  /* 0x0000860000067ab9 */ /* 0x000fe20000000a00 */
[----:B------:R-:W3:Y:S05]  /*0050*/  S2R R3, SR_CTAID.X ;  /* 0x0000000000037919 */ /* 0x000eea0000002500 */
[----:B------:R-:W4:Y:S08]  /*0060*/  LDC.64 R10, c[0x0][0x210] ;  /* 0x00008400ff0a7b82 */ /* 0x000f300000000a00 */
[----:B------:R-:W5:Y:S01]  /*0070*/  LDC.64 R8, c[0x0][0x230] ;  /* 0x00008c00ff087b82 */ /* 0x000f620000000a00 */
[----:B-1----:R-:W-:-:S05]  /*0080*/  LOP3.LUT R0, R0, 0x7f, RZ, 0xc0, !PT ;  /* 0x0000007f00007812 */ /* 0x002fca00078ec0ff */
[----:B---3--:R-:W-:-:S05]  /*0090*/  IMAD R0, R3, 0x80, R0 ;  /* 0x0000008003007824 */ /* 0x008fca00078e0200 */
[----:B------:R-:W-:Y:S02]  /*00a0*/  SHF.R.S32.HI R3, RZ, 0x1f, R0 ;  /* 0x0000001fff037819 */ /* 0x000fe40000011400 */
[----:B------:R-:W-:Y:S02]  /*00b0*/  ISETP.GE.AND P0, PT, R0, 0x1010, PT ;  /* 0x000010100000780c */ /* 0x000fe40003f06270 */
[----:B------:R-:W-:-:S04]  /*00c0*/  LEA.HI R4, R3, R0, RZ, 0x2 ;  /* 0x0000000003047211 */ /* 0x000fc800078f10ff */
[----:B------:R-:W-:-:S05]  /*00d0*/  SHF.R.S32.HI R3, RZ, 0x2, R4 ;  /* 0x00000002ff037819 */ /* 0x000fca0000011404 */
[----:B------:R-:W-:-:S05]  /*00e0*/  IMAD.HI R2, R3, 0x7f807f81, RZ ;  /* 0x7f807f8103027827 */ /* 0x000fca00078e02ff */
[----:B------:R-:W-:-:S04]  /*00f0*/  SHF.R.U32.HI R5, RZ, 0x1f, R2 ;  /* 0x0000001fff057819 */ /* 0x000fc80000011602 */
[----:B------:R-:W-:-:S05]  /*0100*/  LEA.HI.SX32 R2, R2, R5, 0x19 ;  /* 0x0000000502027211 */ /* 0x000fca00078fcaff */
[----:B------:R-:W-:Y:S02]  /*0110*/  IMAD R3, R2, -0x101, R3 ;  /* 0xfffffeff02037824 */ /* 0x000fe400078e0203 */
[----:B------:R-:W-:Y:S02]  /*0120*/  IMAD.MOV.U32 R2, RZ, RZ, RZ ;  /* 0x000000ffff027224 */ /* 0x000fe400078e00ff */
[----:B--2---:R-:W-:-:S05]  /*0130*/  IMAD.WIDE R12, R3, 0x4, R12 ;  /* 0x00000004030c7825 */ /* 0x004fca00078e020c */
[----:B------:R1:W2:Y:S01]  /*0140*/  @!P0 LDG.E.EL R2, desc[UR4][R12.64] ;  /* 0x000000040c028981 */ /* 0x0002a2000c2e1900 */
[----:B------:R-:W-:Y:S01]  /*0150*/  IMAD.HI R5, R0, 0x7f807f81, RZ ;  /* 0x7f807f8100057827 */ /* 0x000fe200078e02ff */
[----:B------:R-:W-:Y:S02]  /*0160*/  LOP3.LUT R15, R4, 0xfffffffc, RZ, 0xc0, !PT ;  /* 0xfffffffc040f7812 */ /* 0x000fe400078ec0ff */
[C---:B------:R-:W-:Y:S01]  /*0170*/  ISETP.GE.AND P1, PT, R3.reuse, 0xf5, PT ;  /* 0x000000f50300780c */ /* 0x040fe20003f26270 */
[----:B------:R-:W-:Y:S01]  /*0180*/  IMAD.SHL.U32 R14, R3, 0x4, RZ ;  /* 0x00000004030e7824 */ /* 0x000fe200078e00ff */
[----:B------:R-:W-:Y:S01]  /*0190*/  SHF.R.U32.HI R6, RZ, 0x1f, R5 ;  /* 0x0000001fff067819 */ /* 0x000fe20000011605 */
[C---:B------:R-:W-:Y:S01]  /*01a0*/  IMAD.IADD R15, R0.reuse, 0x1, -R15 ;  /* 0x00000001000f7824 */ /* 0x040fe200078e0a0f */
[----:B------:R-:W-:Y:S02]  /*01b0*/  ISETP.LT.AND P2, PT, R0, 0x1010, !P1 ;  /* 0x000010100000780c */ /* 0x000fe40004f41270 */
[----:B------:R-:W-:-:S02]  /*01c0*/  LEA.HI.SX32 R17, R5, R6, 0x17 ;  /* 0x0000000605117211 */ /* 0x000fc400078fbaff */
[----:B------:R-:W3:Y:S01]  /*01d0*/  LDC.64 R6, c[0x0][0x220] ;  /* 0x00008800ff067b82 */ /* 0x000ee20000000a00 */
[----:B------:R-:W-:Y:S02]  /*01e0*/  ISETP.GT.AND P3, PT, R3, 0xf4, !P0 ;  /* 0x000000f40300780c */ /* 0x000fe40004764270 */
[C---:B------:R-:W-:Y:S02]  /*01f0*/  IMAD R16, R17.reuse, 0x30, RZ ;  /* 0x0000003011107824 */ /* 0x040fe400078e02ff */
[----:B-1----:R-:W-:-:S03]  /*0200*/  IMAD R12, R17, -0x404, R0 ;  /* 0xfffffbfc110c7824 */ /* 0x002fc600078e0200 */
[----:B------:R-:W1:Y:S01]  /*0210*/  LDC.64 R4, c[0x0][0x238] ;  /* 0x00008e00ff047b82 */ /* 0x000e620000000a00 */
[----:B------:R-:W-:Y:S01]  /*0220*/  IADD3 R19, P4, P5, R14, R15, R16 ;  /* 0x0000000f0e137210 */ /* 0x000fe20007d9e010 */
[----:B------:R-:W-:Y:S01]  /*0230*/  IMAD R17, R17, 0x3d4, R12 ;  /* 0x000003d411117824 */ /* 0x000fe200078e020c */
[----:B------:R-:W-:Y:S02]  /*0240*/  SHF.R.S32.HI R13, RZ, 0x1f, R16 ;  /* 0x0000001fff0d7819 */ /* 0x000fe40000011410 */
[----:B------:R-:W-:Y:S01]  /*0250*/  SHF.R.S32.HI R15, RZ, 0x1f, R15 ;  /* 0x0000001fff0f7819 */ /* 0x000fe2000001140f */
[----:B----4-:R-:W-:Y:S01]  /*0260*/  IMAD.WIDE R16, R17, 0x4, R10 ;  /* 0x0000000411107825 */ /* 0x010fe200078e020a */
[----:B------:R-:W-:Y:S02]  /*0270*/  SHF.R.S32.HI R14, RZ, 0x1f, R14 ;  /* 0x0000001fff0e7819 */ /* 0x000fe4000001140e */
[----:B------:R-:W-:Y:S02]  /*0280*/  CS2R R10, SRZ ;  /* 0x00000000000a7805 */ /* 0x000fe4000001ff00 */
[----:B------:R-:W-:-:S02]  /*0290*/  IADD3.X R14, R14, R15, R13, P4, P5 ;  /* 0x0000000f0e0e7210 */ /* 0x000fc400027ea40d */
[----:B------:R-:W-:Y:S02]  /*02a0*/  CS2R R12, SRZ ;  /* 0x00000000000c7805 */ /* 0x000fe4000001ff00 */
[----:B------:R-:W-:-:S04]  /*02b0*/  LEA R18, P4, R19, UR6, 0x2 ;  /* 0x0000000613127c11 */ /* 0x000fc8000f8810ff */
[----:B------:R-:W-:Y:S01]  /*02c0*/  LEA.HI.X R19, R19, UR7, R14, 0x2, P4 ;  /* 0x0000000713137c11 */ /* 0x000fe2000a0f140e */
[----:B------:R-:W4:Y:S01]  /*02d0*/  @P2 LDG.E R12, desc[UR4][R16.64] ;  /* 0x00000004100c2981 */ /* 0x000f22000c1e1900 */
[----:B---3--:R-:W-:-:S03]  /*02e0*/  IMAD.WIDE R6, R3, 0x4, R6 ;  /* 0x0000000403067825 */ /* 0x008fc600078e0206 */
[----:B------:R-:W3:Y:S01]  /*02f0*/  @P3 LDG.E R10, desc[UR4][R18.64+-0xf50] ;  /* 0xfff0b004120a3981 */ /* 0x000ee2000c1e1900 */
[----:B------:R-:W-:-:S03]  /*0300*/  IMAD.MOV.U32 R20, RZ, RZ, RZ ;  /* 0x000000ffff147224 */ /* 0x000fc600078e00ff */
[----:B------:R1:W3:Y:S01]  /*0310*/  @!P0 LDG.E.EL R11, desc[UR4][R6.64] ;  /* 0x00000004060b8981 */ /* 0x0002e2000c2e1900 */
[----:B-----5:R-:W-:-:S04]  /*0320*/  IMAD.WIDE R8, R3, 0x4, R8 ;  /* 0x0000000403087825 */ /* 0x020fc800078e0208 */
[----:B-1----:R-:W-:Y:S01]  /*0330*/  IMAD.WIDE R14, R3, 0x4, R4 ;  /* 0x00000004030e7825 */ /* 0x002fe200078e0204 */
[----:B------:R-:W5:Y:S01]  /*0340*/  @!P0 LDG.E.EL R13, desc[UR4][R8.64] ;  /* 0x00000004080d8981 */ /* 0x000f62000c2e1900 */
[----:B------:R-:W1:Y:S03]  /*0350*/  LDC.64 R4, c[0x0][0x240] ;  /* 0x00009000ff047b82 */ /* 0x000e660000000a00 */
[----:B------:R-:W5:Y:S01]  /*0360*/  @!P0 LDG.E.EL R20, desc[UR4][R14.64] ;  /* 0x000000040e148981 */ /* 0x000f62000c2e1900 */
[----:B0-----:R-:W-:Y:S02]  /*0370*/  IMAD.MOV.U32 R6, RZ, RZ, 0x3e800000 ;  /* 0x3e800000ff067424 */ /* 0x001fe400078e00ff */
[----:B-1----:R-:W-:-:S04]  /*0380*/  IMAD.WIDE R4, R0, 0x4, R4 ;  /* 0x0000000400047825 */ /* 0x002fc800078e0204 */
[----:B--2---:R-:W-:Y:S02]  /*0390*/  FADD R16, R2, 9.9999997473787516356e-06 ;  /* 0x3727c5ac02107421 */ /* 0x004fe40000000000 */
[----:B------:R-:W0:Y:S02]  /*03a0*/  LDC.64 R2, c[0x0][0x248] ;  /* 0x00009200ff027b82 */ /* 0x000e240000000a00 */
[----:B------:R-:W1:Y:S02]  /*03b0*/  MUFU.SQRT R17, R16 ;  /* 0x0000001000117308 */ /* 0x000e640000002000 */
[C---:B-1----:R-:W-:Y:S02]  /*03c0*/  FSETP.GT.AND P4, PT, R17.reuse, 8.50705917302346158658e+37, PT ;  /* 0x7e8000001100780b */ /* 0x042fe40003f84000 */
[----:B------:R-:W-:Y:S02]  /*03d0*/  FSETP.GEU.AND P5, PT, R17, 1.175494350822287508e-38, PT ;  /* 0x008000001100780b */ /* 0x000fe40003fae000 */
[----:B------:R-:W-:Y:S01]  /*03e0*/  FSEL R6, R6, 1, P4 ;  /* 0x3f80000006067808 */ /* 0x000fe20002000000 */
[----:B0-----:R-:W-:-:S08]  /*03f0*/  IMAD.WIDE R2, R0, 0x4, R2 ;  /* 0x0000000400027825 */ /* 0x001fd000078e0202 */
[----:B------:R-:W-:Y:S02]  /*0400*/  @P4 FMUL R17, R17, 0.25 ;  /* 0x3e80000011114820 */ /* 0x000fe40000400000 */
[----:B------:R-:W-:Y:S02]  /*0410*/  @!P5 FMUL R6, R6, 16777216 ;  /* 0x4b8000000606d820 */ /* 0x000fe40000400000 */
[----:B------:R-:W-:Y:S01]  /*0420*/  @!P5 FMUL R17, R17, 16777216 ;  /* 0x4b8000001111d820 */ /* 0x000fe20000400000 */
[----:B----4-:R-:W-:-:S05]  /*0430*/  SEL R12, R12, RZ, P2 ;  /* 0x000000ff0c0c7207 */ /* 0x010fca0001000000 */
[----:B------:R-:W0:Y:S01]  /*0440*/  MUFU.RCP R17, R17 ;  /* 0x0000001100117308 */ /* 0x000e220000001000 */
[----:B---3--:R-:W-:-:S05]  /*0450*/  @P1 SEL R12, R10, RZ, P3 ;  /* 0x000000ff0a0c1207 */ /* 0x008fca0001800000 */
[----:B------:R-:W-:Y:S01]  /*0460*/  FADD R11, R12, -R11 ;  /* 0x8000000b0c0b7221 */ /* 0x000fe20000000000 */
[----:B------:R1:W-:Y:S01]  /*0470*/  @!P0 STG.E desc[UR4][R4.64], R12 ;  /* 0x0000000c04008986 */ /* 0x0003e2000c101904 */
[----:B0-----:R-:W-:-:S04]  /*0480*/  FMUL R6, R17, R6 ;  /* 0x0000000611067220 */ /* 0x001fc80000400000 */
[----:B------:R-:W-:-:S04]  /*0490*/  FMUL R11, R11, R6 ;  /* 0x000000060b0b7220 */ /* 0x000fc80000400000 */
[----:B-----5:R-:W-:-:S05]  /*04a0*/  FFMA R11, R11, R13, R20 ;  /* 0x0000000d0b0b7223 */ /* 0x020fca0000000014 */
[----:B------:R-:W-:-:S04]  /*04b0*/  FSETP.GEU.AND P1, PT, R11, RZ, PT ;  /* 0x000000ff0b00720b */ /* 0x000fc80003f2e000 */
[----:B------:R-:W-:Y:S01]  /*04c0*/  FSEL R11, R11, RZ, P1 ;  /* 0x000000ff0b0b7208 */ /* 0x000fe20000800000 */
[----:B-1----:R-:W-:Y:S08]  /*04d0*/  @P0 EXIT ;  /* 0x000000000000094d */ /* 0x002ff00003800000 */
[----:B------:R-:W-:Y:S01]  /*04e0*/  STG.E desc[UR4][R2.64], R11 ;  /* 0x0000000b02007986 */ /* 0x000fe2000c101904 */
[----:B------:R-:W-:Y:S05]  /*04f0*/  EXIT ;  /* 0x000000000000794d */ /* 0x000fea0003800000 */
.L_x_0:
[----:B------:R-:W-:-:S00]  /*0500*/  BRA `(.L_x_0) ;  /* 0xfffffffc00fc7947 */ /* 0x000fc0000383ffff */
[----:B------:R-:W-:-:S00]  /*0510*/  NOP ;  /* 0x0000000000007918 */ /* 0x000fc00000000000 */
        /* <DEDUP_REMOVED lines=14> */
.L_x_1:


//--------------------- .nv.global.init           --------------------------
	.section	.nv.global.init,"aw",@progbits
.nv.global.init:
	.type		_$_str,@object
	.size		_$_str,(_$_str_$_2 - _$_str)
_$_str:
        /*0000*/ 	.byte	0x5f, 0x5f, 0x43, 0x55, 0x44, 0x41, 0x5f, 0x46, 0x54, 0x5a, 0x00
	.type		_$_str_$_2,@object
	.size		_$_str_$_2,(.L_1 - _$_str_$_2)
_$_str_$_2:
        /*000b*/ 	.byte	0x5f, 0x5f, 0x43, 0x55, 0x44, 0x41, 0x5f, 0x50, 0x52, 0x45, 0x43, 0x5f, 0x53, 0x51, 0x52, 0x54
        /*001b*/ 	.byte	0x00
.L_1:


//--------------------- .nv.constant0.triton_poi_fused__native_batch_norm_legit_no_training_cat_relu_56 --------------------------
	.section	.nv.constant0.triton_poi_fused__native_batch_norm_legit_no_training_cat_relu_56,"a",@progbits
	.sectionflags	@""
	.align	4
.nv.constant0.triton_poi_fused__native_batch_norm_legit_no_training_cat_relu_56:
	.zero		596
